//
// Generated by NVIDIA NVVM Compiler
//
// Compiler Build ID: CL-36424714
// Cuda compilation tools, release 13.0, V13.0.88
// Based on NVVM 20.0.0
//

.version 9.0
.target sm_100
.address_size 64

	// .globl	_Z25unique_gid_calculation_2dPi
.extern .func  (.param .b32 func_retval0) vprintf
(
	.param .b64 vprintf_param_0,
	.param .b64 vprintf_param_1
)
;
.global .align 1 .b8 $str[54] = {98, 108, 111, 99, 107, 73, 100, 120, 32, 58, 32, 37, 100, 44, 32, 116, 104, 114, 101, 97, 100, 73, 100, 120, 32, 58, 32, 37, 100, 32, 44, 103, 105, 100, 32, 58, 32, 37, 100, 44, 32, 118, 97, 108, 117, 101, 32, 58, 32, 37, 100, 32, 10};

.visible .entry _Z25unique_gid_calculation_2dPi(
	.param .u64 .ptr .align 1 _Z25unique_gid_calculation_2dPi_param_0
)
{
	.local .align 16 .b8 	__local_depot0[16];
	.reg .b64 	%SP;
	.reg .b64 	%SPL;
	.reg .b32 	%r<11>;
	.reg .b64 	%rd<9>;

	mov.u64 	%SPL, __local_depot0;
	cvta.local.u64 	%SP, %SPL;
	ld.param.u64 	%rd1, [_Z25unique_gid_calculation_2dPi_param_0];
	cvta.to.global.u64 	%rd2, %rd1;
	add.u64 	%rd3, %SP, 0;
	add.u64 	%rd4, %SPL, 0;
	mov.u32 	%r1, %tid.x;
	mov.u32 	%r2, %ctaid.x;
	mov.u32 	%r3, %ntid.x;
	mov.u32 	%r4, %nctaid.x;
	mov.u32 	%r5, %ctaid.y;
	mad.lo.s32 	%r6, %r5, %r4, %r2;
	mad.lo.s32 	%r7, %r6, %r3, %r1;
	mul.wide.s32 	%rd5, %r7, 4;
	add.s64 	%rd6, %rd2, %rd5;
	ld.global.u32 	%r8, [%rd6];
	st.local.v4.u32 	[%rd4], {%r2, %r1, %r7, %r8};
	mov.u64 	%rd7, $str;
	cvta.global.u64 	%rd8, %rd7;
	{ // callseq 0, 0
	.param .b64 param0;
	st.param.b64 	[param0], %rd8;
	.param .b64 param1;
	st.param.b64 	[param1], %rd3;
	.param .b32 retval0;
	call.uni (retval0), 
	vprintf, 
	(
	param0, 
	param1
	);
	ld.param.b32 	%r9, [retval0];
	} // callseq 0
	ret;

}


// ===== COMPILED SASS (sm_100) =====

	.target	sm_100

	.elftype	@"ET_EXEC"


//--------------------- .note.nv.tkinfo           --------------------------
	.section	.note.nv.tkinfo,"",@"SHT_NOTE"
	.sectionflags	@"SHF_NOTE_NV_TKINFO"
	.tkinfo
        /*0018*/ 	.word	0x00000002
        /*0030*/ 	.string	""
        /*0030*/ 	.string	"ptxas"
        /*0030*/ 	.string	"Cuda compilation tools, release 13.0, V13.0.88"
        /*0030*/ 	.string	"Build cuda_13.0.r13.0/compiler.36424714_0"
        /*0030*/ 	.string	"-arch sm_100 -m 64 "



//--------------------- .note.nv.cuinfo           --------------------------
	.section	.note.nv.cuinfo,"",@"SHT_NOTE"
	.sectionflags	@"SHF_NOTE_NV_CUINFO"
        /*0018*/ 	.short	0x0002
        /*001a*/ 	.short	0x0064
        /*001c*/ 	.short	0x0082
	.zero		2


//--------------------- .nv.info                  --------------------------
	.section	.nv.info,"",@"SHT_CUDA_INFO"
	.align	4


	//----- nvinfo : EIATTR_REGCOUNT
	.align		4
        /*0000*/ 	.byte	0x04, 0x2f
        /*0002*/ 	.short	(.L_2 - .L_1)
	.align		4
.L_1:
        /*0004*/ 	.word	index@(_Z25unique_gid_calculation_2dPi)
        /*0008*/ 	.word	0x00000018


	//----- nvinfo : EIATTR_FRAME_SIZE
	.align		4
.L_2:
        /*000c*/ 	.byte	0x04, 0x11
        /*000e*/ 	.short	(.L_4 - .L_3)
	.align		4
.L_3:
        /*0010*/ 	.word	index@(_Z25unique_gid_calculation_2dPi)
        /*0014*/ 	.word	0x00000010


	//----- nvinfo : EIATTR_MIN_STACK_SIZE
	.align		4
.L_4:
        /*0018*/ 	.byte	0x04, 0x12
        /*001a*/ 	.short	(.L_6 - .L_5)
	.align		4
.L_5:
        /*001c*/ 	.word	index@(_Z25unique_gid_calculation_2dPi)
        /*0020*/ 	.word	0x00000010
.L_6:


//--------------------- .nv.compat                --------------------------
	.section	.nv.compat,"",@"SHT_CUDA_COMPAT_INFO"
	.align	4
        /*0000*/ 	.byte	0x02, 0x09, 0x00, 0x00, 0x02, 0x02, 0x01, 0x00, 0x02, 0x05, 0x05, 0x00, 0x03, 0x07, 0x01, 0x01
        /*0010*/ 	.byte	0x02, 0x03, 0x00, 0x00, 0x02, 0x06, 0x01, 0x00, 0x04, 0x0b, 0x08, 0x00, 0x09, 0x00, 0x00, 0x00
        /*0020*/ 	.byte	0x00, 0x00, 0x00, 0x00


//--------------------- .nv.info._Z25unique_gid_calculation_2dPi --------------------------
	.section	.nv.info._Z25unique_gid_calculation_2dPi,"",@"SHT_CUDA_INFO"
	.sectionflags	@""
	.align	4


	//----- nvinfo : EIATTR_CUDA_API_VERSION
	.align		4
        /*0000*/ 	.byte	0x04, 0x37
        /*0002*/ 	.short	(.L_8 - .L_7)
.L_7:
        /*0004*/ 	.word	0x00000082


	//----- nvinfo : EIATTR_KPARAM_INFO
	.align		4
.L_8:
        /*0008*/ 	.byte	0x04, 0x17
        /*000a*/ 	.short	(.L_10 - .L_9)
.L_9:
        /*000c*/ 	.word	0x00000000
        /*0010*/ 	.short	0x0000
        /*0012*/ 	.short	0x0000
        /*0014*/ 	.byte	0x00, 0xf5, 0x21, 0x00


	//----- nvinfo : EIATTR_SPARSE_MMA_MASK
	.align		4
.L_10:
        /*0018*/ 	.byte	0x03, 0x50
        /*001a*/ 	.short	0x0000


	//----- nvinfo : EIATTR_MAXREG_COUNT
	.align		4
        /*001c*/ 	.byte	0x03, 0x1b
        /*001e*/ 	.short	0x00ff


	//----- nvinfo : EIATTR_EXTERNS
	.align		4
        /*0020*/ 	.byte	0x04, 0x0f
        /*0022*/ 	.short	(.L_12 - .L_11)


	//   ....[0]....
	.align		4
.L_11:
        /*0024*/ 	.word	index@(vprintf)


	//----- nvinfo : EIATTR_MERCURY_ISA_VERSION
	.align		4
.L_12:
        /*0028*/ 	.byte	0x03, 0x5f
        /*002a*/ 	.short	0x0101


	//----- nvinfo : EIATTR_VRC_CTA_INIT_COUNT
	.align		4
        /*002c*/ 	.byte	0x02, 0x4a
	.zero		1
	.zero		1


	//----- nvinfo : EIATTR_SYSCALL_OFFSETS
	.align		4
        /*0030*/ 	.byte	0x04, 0x46
        /*0032*/ 	.short	(.L_14 - .L_13)


	//   ....[0]....
.L_13:
        /*0034*/ 	.word	0x00000180


	//----- nvinfo : EIATTR_EXIT_INSTR_OFFSETS
	.align		4
.L_14:
        /*0038*/ 	.byte	0x04, 0x1c
        /*003a*/ 	.short	(.L_16 - .L_15)


	//   ....[0]....
.L_15:
        /*003c*/ 	.word	0x00000190


	//----- nvinfo : EIATTR_CBANK_PARAM_SIZE
	.align		4
.L_16:
        /*0040*/ 	.byte	0x03, 0x19
        /*0042*/ 	.short	0x0008


	//----- nvinfo : EIATTR_PARAM_CBANK
	.align		4
        /*0044*/ 	.byte	0x04, 0x0a
        /*0046*/ 	.short	(.L_18 - .L_17)
	.align		4
.L_17:
        /*0048*/ 	.word	index@(.nv.constant0._Z25unique_gid_calculation_2dPi)
        /*004c*/ 	.short	0x0380
        /*004e*/ 	.short	0x0008


	//----- nvinfo : EIATTR_SW_WAR
	.align		4
.L_18:
        /*0050*/ 	.byte	0x04, 0x36
        /*0052*/ 	.short	(.L_20 - .L_19)
.L_19:
        /*0054*/ 	.word	0x00000008
.L_20:


//--------------------- .nv.callgraph             --------------------------
	.section	.nv.callgraph,"",@"SHT_CUDA_CALLGRAPH"
	.align	4
	.sectionentsize	8
	.align		4
        /*0000*/ 	.word	0x00000000
	.align		4
        /*0004*/ 	.word	0xffffffff
	.align		4
        /*0008*/ 	.word	index@(_Z25unique_gid_calculation_2dPi)
	.align		4
        /*000c*/ 	.word	index@(vprintf)
	.align		4
        /*0010*/ 	.word	0x00000000
	.align		4
        /*0014*/ 	.word	0xfffffffe
	.align		4
        /*0018*/ 	.word	0x00000000
	.align		4
        /*001c*/ 	.word	0xfffffffd
	.align		4
        /*0020*/ 	.word	0x00000000
	.align		4
        /*0024*/ 	.word	0xfffffffc


//--------------------- .nv.constant4             --------------------------
	.section	.nv.constant4,"a",@progbits
	.align	8
	.align		8
.nv.constant4:
        /*0000*/ 	.dword	vprintf
	.align		8
        /*0008*/ 	.dword	$str


//--------------------- .text._Z25unique_gid_calculation_2dPi --------------------------
	.section	.text._Z25unique_gid_calculation_2dPi,"ax",@progbits
	.align	128
        .global         _Z25unique_gid_calculation_2dPi
        .type           _Z25unique_gid_calculation_2dPi,@function
        .size           _Z25unique_gid_calculation_2dPi,(.L_x_2 - _Z25unique_gid_calculation_2dPi)
        .other          _Z25unique_gid_calculation_2dPi,@"STO_CUDA_ENTRY STV_DEFAULT"
_Z25unique_gid_calculation_2dPi:
.text._Z25unique_gid_calculation_2dPi:
[----:B------:R-:W0:Y:S01]  /*0000*/  LDC R1, c[0x0][0x37c] ;  /* 0x0000df00ff017b82 */ /* 0x000e220000000800 */
[----:B------:R-:W1:Y:S01]  /*0010*/  S2R R5, SR_CTAID.Y ;  /* 0x0000000000057919 */ /* 0x000e620000002600 */
[----:B------:R-:W2:Y:S06]  /*0020*/  LDCU UR6, c[0x0][0x2fc] ;  /* 0x00005f80ff0677ac */ /* 0x000eac0008000800 */
[----:B------:R-:W3:Y:S01]  /*0030*/  LDC.64 R2, c[0x0][0x380] ;  /* 0x0000e000ff027b82 */ /* 0x000ee20000000a00 */
[----:B0-----:R-:W-:Y:S01]  /*0040*/  VIADD R1, R1, 0xfffffff0 ;  /* 0xfffffff001017836 */ /* 0x001fe20000000000 */
[----:B------:R-:W1:Y:S01]  /*0050*/  S2R R12, SR_CTAID.X ;  /* 0x00000000000c7919 */ /* 0x000e620000002500 */
[----:B------:R-:W0:Y:S01]  /*0060*/  LDCU UR7, c[0x0][0x360] ;  /* 0x00006c00ff0777ac */ /* 0x000e220008000800 */
[----:B------:R-:W0:Y:S01]  /*0070*/  S2R R13, SR_TID.X ;  /* 0x00000000000d7919 */ /* 0x000e220000002100 */
[----:B------:R-:W1:Y:S01]  /*0080*/  LDCU UR8, c[0x0][0x370] ;  /* 0x00006e00ff0877ac */ /* 0x000e620008000800 */
[----:B------:R-:W4:Y:S01]  /*0090*/  LDCU.64 UR4, c[0x0][0x358] ;  /* 0x00006b00ff0477ac */ /* 0x000f220008000a00 */
[----:B-1----:R-:W-:Y:S01]  /*00a0*/  IMAD R14, R5, UR8, R12 ;  /* 0x00000008050e7c24 */ /* 0x002fe2000f8e020c */
[----:B------:R-:W-:Y:S01]  /*00b0*/  MOV R0, 0x0 ;  /* 0x0000000000007802 */ /* 0x000fe20000000f00 */
[----:B------:R-:W1:Y:S02]  /*00c0*/  LDCU.64 UR8, c[0x4][0x8] ;  /* 0x01000100ff0877ac */ /* 0x000e640008000a00 */
[----:B0-----:R-:W-:-:S04]  /*00d0*/  IMAD R14, R14, UR7, R13 ;  /* 0x000000070e0e7c24 */ /* 0x001fc8000f8e020d */
[----:B---3--:R-:W-:-:S05]  /*00e0*/  IMAD.WIDE R2, R14, 0x4, R2 ;  /* 0x000000040e027825 */ /* 0x008fca00078e0202 */
[----:B----4-:R-:W3:Y:S01]  /*00f0*/  LDG.E R15, desc[UR4][R2.64] ;  /* 0x00000004020f7981 */ /* 0x010ee2000c1e1900 */
[----:B------:R-:W0:Y:S01]  /*0100*/  LDCU UR4, c[0x0][0x2f8] ;  /* 0x00005f00ff0477ac */ /* 0x000e220008000800 */
[----:B------:R4:W3:Y:S01]  /*0110*/  LDC.64 R8, c[0x4][R0] ;  /* 0x0100000000087b82 */ /* 0x0008e20000000a00 */
[----:B-1----:R-:W-:Y:S01]  /*0120*/  IMAD.U32 R4, RZ, RZ, UR8 ;  /* 0x00000008ff047e24 */ /* 0x002fe2000f8e00ff */
[----:B------:R-:W-:Y:S02]  /*0130*/  MOV R5, UR9 ;  /* 0x0000000900057c02 */ /* 0x000fe40008000f00 */
[----:B0-----:R-:W-:-:S04]  /*0140*/  IADD3 R6, P0, PT, R1, UR4, RZ ;  /* 0x0000000401067c10 */ /* 0x001fc8000ff1e0ff */
[----:B--2---:R-:W-:Y:S01]  /*0150*/  IADD3.X R7, PT, PT, RZ, UR6, RZ, P0, !PT ;  /* 0x00000006ff077c10 */ /* 0x004fe200087fe4ff */
[----:B---3--:R4:W-:Y:S08]  /*0160*/  STL.128 [R1], R12 ;  /* 0x0000000c01007387 */ /* 0x0089f00000100c00 */
[----:B------:R-:W-:-:S07]  /*0170*/  LEPC R20, `(.L_x_0) ;  /* 0x000000001014794e */ /* 0x000fce0000000000 */
[----:B----4-:R-:W-:Y:S05]  /*0180*/  CALL.ABS.NOINC R8 ;  /* 0x0000000008007343 */ /* 0x010fea0003c00000 */
.L_x_0:
[----:B------:R-:W-:Y:S05]  /*0190*/  EXIT ;  /* 0x000000000000794d */ /* 0x000fea0003800000 */
.L_x_1:
[----:B------:R-:W-:-:S00]  /*01a0*/  BRA `(.L_x_1) ;  /* 0xfffffffc00fc7947 */ /* 0x000fc0000383ffff */
[----:B------:R-:W-:-:S00]  /*01b0*/  NOP ;  /* 0x0000000000007918 */ /* 0x000fc00000000000 */
        /* <DEDUP_REMOVED lines=12> */
.L_x_2:


//--------------------- .nv.global.init           --------------------------
	.section	.nv.global.init,"aw",@progbits
.nv.global.init:
	.type		$str,@object
	.size		$str,(.L_0 - $str)
$str:
        /*0000*/ 	.byte	0x62, 0x6c, 0x6f, 0x63, 0x6b, 0x49, 0x64, 0x78, 0x20, 0x3a, 0x20, 0x25, 0x64, 0x2c, 0x20, 0x74
        /*0010*/ 	.byte	0x68, 0x72, 0x65, 0x61, 0x64, 0x49, 0x64, 0x78, 0x20, 0x3a, 0x20, 0x25, 0x64, 0x20, 0x2c, 0x67
        /*0020*/ 	.byte	0x69, 0x64, 0x20, 0x3a, 0x20, 0x25, 0x64, 0x2c, 0x20, 0x76, 0x61, 0x6c, 0x75, 0x65, 0x20, 0x3a
        /*0030*/ 	.byte	0x20, 0x25, 0x64, 0x20, 0x0a, 0x00
.L_0:


//--------------------- .nv.shared.reserved.0     --------------------------
	.section	.nv.shared.reserved.0,"aw",@nobits
	.weak		__nv_reservedSMEM_offset_0_alias
	.size		__nv_reservedSMEM_offset_0_alias, 0, 64
	.other		__nv_reservedSMEM_offset_0_alias,@"STO_CUDA_RESERVED_SHARED STV_DEFAULT"
__nv_reservedSMEM_offset_0_alias:
	.zero		0
	.zero		64


//--------------------- .nv.constant0._Z25unique_gid_calculation_2dPi --------------------------
	.section	.nv.constant0._Z25unique_gid_calculation_2dPi,"a",@progbits
	.sectionflags	@""
	.align	4
.nv.constant0._Z25unique_gid_calculation_2dPi:
	.zero		904


//--------------------- SYMBOLS --------------------------

	.type		.nv.reservedSmem.offset0,@object
	.size		.nv.reservedSmem.offset0,0x4
	.type		vprintf,@function
